//
// Generated by NVIDIA NVVM Compiler
//
// Compiler Build ID: CL-36424714
// Cuda compilation tools, release 13.0, V13.0.88
// Based on NVVM 20.0.0
//

.version 9.0
.target sm_100
.address_size 64

	// .globl	_Z4salePiS_S_
// _ZZ4salePiS_S_E4temp has been demoted

.visible .entry _Z4salePiS_S_(
	.param .u64 .ptr .align 1 _Z4salePiS_S__param_0,
	.param .u64 .ptr .align 1 _Z4salePiS_S__param_1,
	.param .u64 .ptr .align 1 _Z4salePiS_S__param_2
)
{
	.reg .pred 	%p<2>;
	.reg .b32 	%r<19>;
	.reg .b32 	%f<2>;
	.reg .b64 	%rd<13>;
	// demoted variable
	.shared .align 4 .b8 _ZZ4salePiS_S_E4temp[16];
	ld.param.u64 	%rd2, [_Z4salePiS_S__param_0];
	ld.param.u64 	%rd3, [_Z4salePiS_S__param_1];
	ld.param.u64 	%rd1, [_Z4salePiS_S__param_2];
	cvta.to.global.u64 	%rd4, %rd3;
	cvta.to.global.u64 	%rd5, %rd2;
	mov.u32 	%r1, %ctaid.x;
	mov.u32 	%r2, %ntid.x;
	mov.u32 	%r3, %tid.x;
	mad.lo.s32 	%r4, %r1, %r2, %r3;
	mul.wide.s32 	%rd6, %r4, 4;
	add.s64 	%rd7, %rd5, %rd6;
	ld.global.u32 	%r5, [%rd7];
	mul.wide.u32 	%rd8, %r3, 4;
	add.s64 	%rd9, %rd4, %rd8;
	ld.global.u32 	%r6, [%rd9];
	mul.lo.s32 	%r7, %r6, %r5;
	shl.b32 	%r8, %r3, 2;
	mov.u32 	%r9, _ZZ4salePiS_S_E4temp;
	add.s32 	%r10, %r9, %r8;
	st.shared.u32 	[%r10], %r7;
	bar.sync 	0;
	setp.ne.s32 	%p1, %r3, 0;
	@%p1 bra 	$L__BB0_2;
	cvta.to.global.u64 	%rd10, %rd1;
	ld.shared.u32 	%r11, [_ZZ4salePiS_S_E4temp];
	ld.shared.u32 	%r12, [_ZZ4salePiS_S_E4temp+4];
	add.s32 	%r13, %r12, %r11;
	ld.shared.u32 	%r14, [_ZZ4salePiS_S_E4temp+8];
	add.s32 	%r15, %r13, %r14;
	ld.shared.u32 	%r16, [_ZZ4salePiS_S_E4temp+12];
	add.s32 	%r17, %r15, %r16;
	cvt.rn.f32.s32 	%f1, %r17;
	cvt.rzi.s32.f32 	%r18, %f1;
	mul.wide.u32 	%rd11, %r1, 4;
	add.s64 	%rd12, %rd10, %rd11;
	st.global.u32 	[%rd12], %r18;
$L__BB0_2:
	ret;

}


// ===== COMPILED SASS (sm_100) =====

	.target	sm_100

	.elftype	@"ET_EXEC"


//--------------------- .note.nv.tkinfo           --------------------------
	.section	.note.nv.tkinfo,"",@"SHT_NOTE"
	.sectionflags	@"SHF_NOTE_NV_TKINFO"
	.tkinfo
        /*0018*/ 	.word	0x00000002
        /*0030*/ 	.string	""
        /*0030*/ 	.string	"ptxas"
        /*0030*/ 	.string	"Cuda compilation tools, release 13.0, V13.0.88"
        /*0030*/ 	.string	"Build cuda_13.0.r13.0/compiler.36424714_0"
        /*0030*/ 	.string	"-arch sm_100 -m 64 "



//--------------------- .note.nv.cuinfo           --------------------------
	.section	.note.nv.cuinfo,"",@"SHT_NOTE"
	.sectionflags	@"SHF_NOTE_NV_CUINFO"
        /*0018*/ 	.short	0x0002
        /*001a*/ 	.short	0x0064
        /*001c*/ 	.short	0x0082
	.zero		2


//--------------------- .nv.info                  --------------------------
	.section	.nv.info,"",@"SHT_CUDA_INFO"
	.align	4


	//----- nvinfo : EIATTR_REGCOUNT
	.align		4
        /*0000*/ 	.byte	0x04, 0x2f
        /*0002*/ 	.short	(.L_1 - .L_0)
	.align		4
.L_0:
        /*0004*/ 	.word	index@(_Z4salePiS_S_)
        /*0008*/ 	.word	0x0000000c


	//----- nvinfo : EIATTR_FRAME_SIZE
	.align		4
.L_1:
        /*000c*/ 	.byte	0x04, 0x11
        /*000e*/ 	.short	(.L_3 - .L_2)
	.align		4
.L_2:
        /*0010*/ 	.word	index@(_Z4salePiS_S_)
        /*0014*/ 	.word	0x00000000


	//----- nvinfo : EIATTR_MIN_STACK_SIZE
	.align		4
.L_3:
        /*0018*/ 	.byte	0x04, 0x12
        /*001a*/ 	.short	(.L_5 - .L_4)
	.align		4
.L_4:
        /*001c*/ 	.word	index@(_Z4salePiS_S_)
        /*0020*/ 	.word	0x00000000
.L_5:


//--------------------- .nv.compat                --------------------------
	.section	.nv.compat,"",@"SHT_CUDA_COMPAT_INFO"
	.align	4
        /*0000*/ 	.byte	0x02, 0x09, 0x00, 0x00, 0x02, 0x02, 0x01, 0x00, 0x02, 0x05, 0x05, 0x00, 0x03, 0x07, 0x01, 0x01
        /*0010*/ 	.byte	0x02, 0x03, 0x00, 0x00, 0x02, 0x06, 0x01, 0x00, 0x04, 0x0b, 0x08, 0x00, 0x09, 0x00, 0x00, 0x00
        /*0020*/ 	.byte	0x00, 0x00, 0x00, 0x00


//--------------------- .nv.info._Z4salePiS_S_    --------------------------
	.section	.nv.info._Z4salePiS_S_,"",@"SHT_CUDA_INFO"
	.sectionflags	@""
	.align	4


	//----- nvinfo : EIATTR_CUDA_API_VERSION
	.align		4
        /*0000*/ 	.byte	0x04, 0x37
        /*0002*/ 	.short	(.L_7 - .L_6)
.L_6:
        /*0004*/ 	.word	0x00000082


	//----- nvinfo : EIATTR_KPARAM_INFO
	.align		4
.L_7:
        /*0008*/ 	.byte	0x04, 0x17
        /*000a*/ 	.short	(.L_9 - .L_8)
.L_8:
        /*000c*/ 	.word	0x00000000
        /*0010*/ 	.short	0x0002
        /*0012*/ 	.short	0x0010
        /*0014*/ 	.byte	0x00, 0xf5, 0x21, 0x00


	//----- nvinfo : EIATTR_KPARAM_INFO
	.align		4
.L_9:
        /*0018*/ 	.byte	0x04, 0x17
        /*001a*/ 	.short	(.L_11 - .L_10)
.L_10:
        /*001c*/ 	.word	0x00000000
        /*0020*/ 	.short	0x0001
        /*0022*/ 	.short	0x0008
        /*0024*/ 	.byte	0x00, 0xf5, 0x21, 0x00


	//----- nvinfo : EIATTR_KPARAM_INFO
	.align		4
.L_11:
        /*0028*/ 	.byte	0x04, 0x17
        /*002a*/ 	.short	(.L_13 - .L_12)
.L_12:
        /*002c*/ 	.word	0x00000000
        /*0030*/ 	.short	0x0000
        /*0032*/ 	.short	0x0000
        /*0034*/ 	.byte	0x00, 0xf5, 0x21, 0x00


	//----- nvinfo : EIATTR_SPARSE_MMA_MASK
	.align		4
.L_13:
        /*0038*/ 	.byte	0x03, 0x50
        /*003a*/ 	.short	0x0000


	//----- nvinfo : EIATTR_MAXREG_COUNT
	.align		4
        /*003c*/ 	.byte	0x03, 0x1b
        /*003e*/ 	.short	0x00ff


	//----- nvinfo : EIATTR_NUM_BARRIERS
	.align		4
        /*0040*/ 	.byte	0x02, 0x4c
        /*0042*/ 	.byte	0x01
	.zero		1


	//----- nvinfo : EIATTR_MERCURY_ISA_VERSION
	.align		4
        /*0044*/ 	.byte	0x03, 0x5f
        /*0046*/ 	.short	0x0101


	//----- nvinfo : EIATTR_VRC_CTA_INIT_COUNT
	.align		4
        /*0048*/ 	.byte	0x02, 0x4a
	.zero		1
	.zero		1


	//----- nvinfo : EIATTR_EXIT_INSTR_OFFSETS
	.align		4
        /*004c*/ 	.byte	0x04, 0x1c
        /*004e*/ 	.short	(.L_15 - .L_14)


	//   ....[0]....
.L_14:
        /*0050*/ 	.word	0x00000140


	//   ....[1]....
        /*0054*/ 	.word	0x000001d0


	//----- nvinfo : EIATTR_CBANK_PARAM_SIZE
	.align		4
.L_15:
        /*0058*/ 	.byte	0x03, 0x19
        /*005a*/ 	.short	0x0018


	//----- nvinfo : EIATTR_PARAM_CBANK
	.align		4
        /*005c*/ 	.byte	0x04, 0x0a
        /*005e*/ 	.short	(.L_17 - .L_16)
	.align		4
.L_16:
        /*0060*/ 	.word	index@(.nv.constant0._Z4salePiS_S_)
        /*0064*/ 	.short	0x0380
        /*0066*/ 	.short	0x0018


	//----- nvinfo : EIATTR_SW_WAR
	.align		4
.L_17:
        /*0068*/ 	.byte	0x04, 0x36
        /*006a*/ 	.short	(.L_19 - .L_18)
.L_18:
        /*006c*/ 	.word	0x00000008
.L_19:


//--------------------- .nv.callgraph             --------------------------
	.section	.nv.callgraph,"",@"SHT_CUDA_CALLGRAPH"
	.align	4
	.sectionentsize	8
	.align		4
        /*0000*/ 	.word	0x00000000
	.align		4
        /*0004*/ 	.word	0xffffffff
	.align		4
        /*0008*/ 	.word	0x00000000
	.align		4
        /*000c*/ 	.word	0xfffffffe
	.align		4
        /*0010*/ 	.word	0x00000000
	.align		4
        /*0014*/ 	.word	0xfffffffd
	.align		4
        /*0018*/ 	.word	0x00000000
	.align		4
        /*001c*/ 	.word	0xfffffffc


//--------------------- .text._Z4salePiS_S_       --------------------------
	.section	.text._Z4salePiS_S_,"ax",@progbits
	.align	128
        .global         _Z4salePiS_S_
        .type           _Z4salePiS_S_,@function
        .size           _Z4salePiS_S_,(.L_x_1 - _Z4salePiS_S_)
        .other          _Z4salePiS_S_,@"STO_CUDA_ENTRY STV_DEFAULT"
_Z4salePiS_S_:
.text._Z4salePiS_S_:
[----:B------:R-:W-:Y:S01]  /*0000*/  LDC R1, c[0x0][0x37c] ;  /* 0x0000df00ff017b82 */ /* 0x000fe20000000800 */
[----:B------:R-:W0:Y:S07]  /*0010*/  S2R R9, SR_CTAID.X ;  /* 0x0000000000097919 */ /* 0x000e2e0000002500 */
[----:B------:R-:W1:Y:S01]  /*0020*/  LDC.64 R4, c[0x0][0x388] ;  /* 0x0000e200ff047b82 */ /* 0x000e620000000a00 */
[----:B------:R-:W0:Y:S01]  /*0030*/  LDCU UR4, c[0x0][0x360] ;  /* 0x00006c00ff0477ac */ /* 0x000e220008000800 */
[----:B------:R-:W0:Y:S01]  /*0040*/  S2R R0, SR_TID.X ;  /* 0x0000000000007919 */ /* 0x000e220000002100 */
[----:B------:R-:W2:Y:S05]  /*0050*/  LDCU.64 UR6, c[0x0][0x358] ;  /* 0x00006b00ff0677ac */ /* 0x000eaa0008000a00 */
[----:B------:R-:W3:Y:S01]  /*0060*/  LDC.64 R2, c[0x0][0x380] ;  /* 0x0000e000ff027b82 */ /* 0x000ee20000000a00 */
[----:B0-----:R-:W-:-:S02]  /*0070*/  IMAD R7, R9, UR4, R0 ;  /* 0x0000000409077c24 */ /* 0x001fc4000f8e0200 */
[----:B-1----:R-:W-:-:S04]  /*0080*/  IMAD.WIDE.U32 R4, R0, 0x4, R4 ;  /* 0x0000000400047825 */ /* 0x002fc800078e0004 */
[----:B---3--:R-:W-:Y:S02]  /*0090*/  IMAD.WIDE R2, R7, 0x4, R2 ;  /* 0x0000000407027825 */ /* 0x008fe400078e0202 */
[----:B--2---:R-:W2:Y:S04]  /*00a0*/  LDG.E R5, desc[UR6][R4.64] ;  /* 0x0000000604057981 */ /* 0x004ea8000c1e1900 */
[----:B------:R-:W2:Y:S01]  /*00b0*/  LDG.E R2, desc[UR6][R2.64] ;  /* 0x0000000602027981 */ /* 0x000ea2000c1e1900 */
[----:B------:R-:W0:Y:S01]  /*00c0*/  S2UR UR5, SR_CgaCtaId ;  /* 0x00000000000579c3 */ /* 0x000e220000008800 */
[----:B------:R-:W-:Y:S01]  /*00d0*/  UMOV UR4, 0x400 ;  /* 0x0000040000047882 */ /* 0x000fe20000000000 */
[----:B------:R-:W-:Y:S01]  /*00e0*/  ISETP.NE.AND P0, PT, R0, RZ, PT ;  /* 0x000000ff0000720c */ /* 0x000fe20003f05270 */
[----:B0-----:R-:W-:-:S06]  /*00f0*/  ULEA UR4, UR5, UR4, 0x18 ;  /* 0x0000000405047291 */ /* 0x001fcc000f8ec0ff */
[----:B------:R-:W-:Y:S01]  /*0100*/  LEA R7, R0, UR4, 0x2 ;  /* 0x0000000400077c11 */ /* 0x000fe2000f8e10ff */
[----:B--2---:R-:W-:-:S05]  /*0110*/  IMAD R0, R2, R5, RZ ;  /* 0x0000000502007224 */ /* 0x004fca00078e02ff */
[----:B------:R0:W-:Y:S01]  /*0120*/  STS [R7], R0 ;  /* 0x0000000007007388 */ /* 0x0001e20000000800 */
[----:B------:R-:W-:Y:S06]  /*0130*/  BAR.SYNC.DEFER_BLOCKING 0x0 ;  /* 0x0000000000007b1d */ /* 0x000fec0000010000 */
[----:B------:R-:W-:Y:S05]  /*0140*/  @P0 EXIT ;  /* 0x000000000000094d */ /* 0x000fea0003800000 */
[----:B0-----:R-:W0:Y:S01]  /*0150*/  LDS.128 R4, [UR4] ;  /* 0x00000004ff047984 */ /* 0x001e220008000c00 */
[----:B------:R-:W1:Y:S02]  /*0160*/  LDC.64 R2, c[0x0][0x390] ;  /* 0x0000e400ff027b82 */ /* 0x000e640000000a00 */
[----:B-1----:R-:W-:Y:S01]  /*0170*/  IMAD.WIDE.U32 R2, R9, 0x4, R2 ;  /* 0x0000000409027825 */ /* 0x002fe200078e0002 */
[----:B0-----:R-:W-:-:S04]  /*0180*/  IADD3 R4, PT, PT, R6, R5, R4 ;  /* 0x0000000506047210 */ /* 0x001fc80007ffe004 */
[----:B------:R-:W-:-:S04]  /*0190*/  IADD3 R4, PT, PT, R4, R7, RZ ;  /* 0x0000000704047210 */ /* 0x000fc80007ffe0ff */
[----:B------:R-:W-:-:S04]  /*01a0*/  I2FP.F32.S32 R4, R4 ;  /* 0x0000000400047245 */ /* 0x000fc80000201400 */
[----:B------:R-:W0:Y:S02]  /*01b0*/  F2I.TRUNC.NTZ R5, R4 ;  /* 0x0000000400057305 */ /* 0x000e24000020f100 */
[----:B0-----:R-:W-:Y:S01]  /*01c0*/  STG.E desc[UR6][R2.64], R5 ;  /* 0x0000000502007986 */ /* 0x001fe2000c101906 */
[----:B------:R-:W-:Y:S05]  /*01d0*/  EXIT ;  /* 0x000000000000794d */ /* 0x000fea0003800000 */
.L_x_0:
[----:B------:R-:W-:-:S00]  /*01e0*/  BRA `(.L_x_0) ;  /* 0xfffffffc00fc7947 */ /* 0x000fc0000383ffff */
[----:B------:R-:W-:-:S00]  /*01f0*/  NOP ;  /* 0x0000000000007918 */ /* 0x000fc00000000000 */
        /* <DEDUP_REMOVED lines=8> */
.L_x_1:


//--------------------- .nv.shared._Z4salePiS_S_  --------------------------
	.section	.nv.shared._Z4salePiS_S_,"aw",@nobits
	.sectionflags	@""
	.align	4
.nv.shared._Z4salePiS_S_:
	.zero		1040


//--------------------- .nv.shared.reserved.0     --------------------------
	.section	.nv.shared.reserved.0,"aw",@nobits
	.weak		__nv_reservedSMEM_offset_0_alias
	.size		__nv_reservedSMEM_offset_0_alias, 0, 64
	.other		__nv_reservedSMEM_offset_0_alias,@"STO_CUDA_RESERVED_SHARED STV_DEFAULT"
__nv_reservedSMEM_offset_0_alias:
	.zero		0
	.zero		64


//--------------------- .nv.constant0._Z4salePiS_S_ --------------------------
	.section	.nv.constant0._Z4salePiS_S_,"a",@progbits
	.sectionflags	@""
	.align	4
.nv.constant0._Z4salePiS_S_:
	.zero		920


//--------------------- SYMBOLS --------------------------

	.type		.nv.reservedSmem.offset0,@object
	.size		.nv.reservedSmem.offset0,0x4
	.type		.nv.reservedSmem.cap,@object
	.size		.nv.reservedSmem.cap,0x4
